	.headerflags	@"EF_CUDA_TEXMODE_UNIFIED EF_CUDA_64BIT_ADDRESS EF_CUDA_ACCELERATORS EF_CUDA_SM90 EF_CUDA_VIRTUAL_SM(EF_CUDA_SM90)"
	.elftype	@"ET_EXEC"


//--------------------- .nv.info                  --------------------------
	.section	.nv.info,"",@"SHT_CUDA_INFO"
	.align	4


	//----- nvinfo : EIATTR_REGCOUNT
	.align		4
        /*0000*/ 	.byte	0x04, 0x2f
        /*0002*/ 	.short	(.L_1 - .L_0)
	.align		4
.L_0:
        /*0004*/ 	.word	index@(triton_poi_fused_convolution_1)
        /*0008*/ 	.word	0x00000011


	//----- nvinfo : EIATTR_MIN_STACK_SIZE
	.align		4
.L_1:
        /*000c*/ 	.byte	0x04, 0x12
        /*000e*/ 	.short	(.L_3 - .L_2)
	.align		4
.L_2:
        /*0010*/ 	.word	index@(triton_poi_fused_convolution_1)
        /*0014*/ 	.word	0x00000000


	//----- nvinfo : EIATTR_FRAME_SIZE
	.align		4
.L_3:
        /*0018*/ 	.byte	0x04, 0x11
        /*001a*/ 	.short	(.L_5 - .L_4)
	.align		4
.L_4:
        /*001c*/ 	.word	index@(triton_poi_fused_convolution_1)
        /*0020*/ 	.word	0x00000000


	//----- nvinfo : EIATTR_MIN_STACK_SIZE
	.align		4
.L_5:
        /*0024*/ 	.byte	0x04, 0x12
        /*0026*/ 	.short	(.L_7 - .L_6)
	.align		4
.L_6:
        /*0028*/ 	.word	index@(triton_poi_fused_convolution_1)
        /*002c*/ 	.word	0x00000000
.L_7:


//--------------------- .nv.info.triton_poi_fused_convolution_1 --------------------------
	.section	.nv.info.triton_poi_fused_convolution_1,"",@"SHT_CUDA_INFO"
	.sectionflags	@""
	.align	4


	//----- nvinfo : EIATTR_CUDA_API_VERSION
	.align		4
        /*0000*/ 	.byte	0x04, 0x37
        /*0002*/ 	.short	(.L_9 - .L_8)
.L_8:
        /*0004*/ 	.word	0x0000007c


	//----- nvinfo : EIATTR_KPARAM_INFO
	.align		4
.L_9:
        /*0008*/ 	.byte	0x04, 0x17
        /*000a*/ 	.short	(.L_11 - .L_10)
.L_10:
        /*000c*/ 	.word	0x00000000
        /*0010*/ 	.short	0x0003
        /*0012*/ 	.short	0x0014
        /*0014*/ 	.byte	0x00, 0xf0, 0x11, 0x00


	//----- nvinfo : EIATTR_KPARAM_INFO
	.align		4
.L_11:
        /*0018*/ 	.byte	0x04, 0x17
        /*001a*/ 	.short	(.L_13 - .L_12)
.L_12:
        /*001c*/ 	.word	0x00000000
        /*0020*/ 	.short	0x0002
        /*0022*/ 	.short	0x0010
        /*0024*/ 	.byte	0x00, 0xf0, 0x11, 0x00


	//----- nvinfo : EIATTR_KPARAM_INFO
	.align		4
.L_13:
        /*0028*/ 	.byte	0x04, 0x17
        /*002a*/ 	.short	(.L_15 - .L_14)
.L_14:
        /*002c*/ 	.word	0x00000000
        /*0030*/ 	.short	0x0001
        /*0032*/ 	.short	0x0008
        /*0034*/ 	.byte	0x00, 0xf4, 0x21, 0x00


	//----- nvinfo : EIATTR_KPARAM_INFO
	.align		4
.L_15:
        /*0038*/ 	.byte	0x04, 0x17
        /*003a*/ 	.short	(.L_17 - .L_16)
.L_16:
        /*003c*/ 	.word	0x00000000
        /*0040*/ 	.short	0x0000
        /*0042*/ 	.short	0x0000
        /*0044*/ 	.byte	0x00, 0xf4, 0x21, 0x00


	//----- nvinfo : EIATTR_SPARSE_MMA_MASK
	.align		4
.L_17:
        /*0048*/ 	.byte	0x03, 0x50
        /*004a*/ 	.short	0x0000


	//----- nvinfo : EIATTR_MAXREG_COUNT
	.align		4
        /*004c*/ 	.byte	0x03, 0x1b
        /*004e*/ 	.short	0x00ff


	//----- nvinfo : EIATTR_EXIT_INSTR_OFFSETS
	.align		4
        /*0050*/ 	.byte	0x04, 0x1c
        /*0052*/ 	.short	(.L_19 - .L_18)


	//   ....[0]....
.L_18:
        /*0054*/ 	.word	0x000002e0


	//   ....[1]....
        /*0058*/ 	.word	0x000003a0


	//----- nvinfo : EIATTR_REQNTID
	.align		4
.L_19:
        /*005c*/ 	.byte	0x04, 0x10
        /*005e*/ 	.short	(.L_21 - .L_20)
.L_20:
        /*0060*/ 	.word	0x00000080
        /*0064*/ 	.word	0x00000001
        /*0068*/ 	.word	0x00000001


	//----- nvinfo : EIATTR_CBANK_PARAM_SIZE
	.align		4
.L_21:
        /*006c*/ 	.byte	0x03, 0x19
        /*006e*/ 	.short	0x0018


	//----- nvinfo : EIATTR_PARAM_CBANK
	.align		4
        /*0070*/ 	.byte	0x04, 0x0a
        /*0072*/ 	.short	(.L_23 - .L_22)
	.align		4
.L_22:
        /*0074*/ 	.word	index@(.nv.constant0.triton_poi_fused_convolution_1)
        /*0078*/ 	.short	0x0210
        /*007a*/ 	.short	0x0018


	//----- nvinfo : EIATTR_SW_WAR
	.align		4
.L_23:
        /*007c*/ 	.byte	0x04, 0x36
        /*007e*/ 	.short	(.L_25 - .L_24)
.L_24:
        /*0080*/ 	.word	0x00000008
.L_25:


//--------------------- .nv.callgraph             --------------------------
	.section	.nv.callgraph,"",@"SHT_CUDA_CALLGRAPH"
	.align	4
	.sectionentsize	8
	.align		4
        /*0000*/ 	.word	0x00000000
	.align		4
        /*0004*/ 	.word	0xffffffff
	.align		4
        /*0008*/ 	.word	0x00000000
	.align		4
        /*000c*/ 	.word	0xfffffffe
	.align		4
        /*0010*/ 	.word	0x00000000
	.align		4
        /*0014*/ 	.word	0xfffffffd
	.align		4
        /*0018*/ 	.word	0x00000000
	.align		4
        /*001c*/ 	.word	0xfffffffc


//--------------------- .text.triton_poi_fused_convolution_1 --------------------------
	.section	.text.triton_poi_fused_convolution_1,"ax",@progbits
	.sectionflags	@"SHF_BARRIERS=1"
	.align	128
        .global         triton_poi_fused_convolution_1
        .type           triton_poi_fused_convolution_1,@function
        .size           triton_poi_fused_convolution_1,(.L_x_1 - triton_poi_fused_convolution_1)
        .other          triton_poi_fused_convolution_1,@"STO_CUDA_ENTRY STV_DEFAULT"
triton_poi_fused_convolution_1:
.text.triton_poi_fused_convolution_1:
[----:B------:R-:W0:Y:S02]  /*0000*/  LDC R1, c[0x0][0x28] ;  /* 0x00000a00ff017b82 */ /* 0x000e240000000800 */
[----:B------:R-:W1:Y:S01]  /*0010*/  S2R R11, SR_CTAID.X ;  /* 0x00000000000b7919 */ /* 0x000e620000002500 */
[----:B------:R-:W2:Y:S01]  /*0020*/  LDC.64 R4, c[0x0][0x210] ;  /* 0x00008400ff047b82 */ /* 0x000ea20000000a00 */
[----:B------:R-:W-:Y:S01]  /*0030*/  IMAD.MOV.U32 R10, RZ, RZ, RZ ;  /* 0x000000ffff0a7224 */ /* 0x000fe200078e00ff */
[----:B------:R-:W-:Y:S01]  /*0040*/  ULDC.64 UR6, c[0x0][0x208] ;  /* 0x0000820000067ab9 */ /* 0x000fe20000000a00 */
[----:B------:R-:W3:Y:S01]  /*0050*/  S2R R0, SR_TID.X ;  /* 0x0000000000007919 */ /* 0x000ee20000002100 */
[----:B------:R-:W-:Y:S01]  /*0060*/  IMAD.MOV.U32 R12, RZ, RZ, RZ ;  /* 0x000000ffff0c7224 */ /* 0x000fe200078e00ff */
[----:B------:R-:W4:Y:S01]  /*0070*/  S2R R6, SR_CTAID.Y ;  /* 0x0000000000067919 */ /* 0x000f220000002600 */
[----:B-1----:R-:W-:Y:S01]  /*0080*/  IMAD.SHL.U32 R11, R11, 0x10, RZ ;  /* 0x000000100b0b7824 */ /* 0x002fe200078e00ff */
[----:B---3--:R-:W-:-:S04]  /*0090*/  SHF.R.U32.HI R7, RZ, 0x4, R0 ;  /* 0x00000004ff077819 */ /* 0x008fc80000011600 */
[----:B------:R-:W-:Y:S01]  /*00a0*/  LOP3.LUT R3, R11, 0xf, R0, 0xf8, !PT ;  /* 0x0000000f0b037812 */ /* 0x000fe200078ef800 */
[----:B----4-:R-:W-:Y:S01]  /*00b0*/  IMAD.SHL.U32 R6, R6, 0x10, RZ ;  /* 0x0000001006067824 */ /* 0x010fe200078e00ff */
[----:B------:R-:W-:Y:S02]  /*00c0*/  SGXT.U32 R7, R7, 0x3 ;  /* 0x000000030707781a */ /* 0x000fe40000000000 */
[----:B------:R-:W-:Y:S02]  /*00d0*/  ISETP.GE.AND P0, PT, R3, 0x9, PT ;  /* 0x000000090300780c */ /* 0x000fe40003f06270 */
[----:B------:R-:W-:Y:S02]  /*00e0*/  LOP3.LUT R2, R6, R7, RZ, 0xfc, !PT ;  /* 0x0000000706027212 */ /* 0x000fe400078efcff */
[----:B------:R-:W-:Y:S02]  /*00f0*/  LOP3.LUT R8, R6, 0x8, R7, 0xfe, !PT ;  /* 0x0000000806087812 */ /* 0x000fe400078efe07 */
[C---:B------:R-:W-:Y:S01]  /*0100*/  ISETP.LT.AND P1, PT, R2.reuse, 0x10, !P0 ;  /* 0x000000100200780c */ /* 0x040fe20004721270 */
[----:B------:R-:W-:Y:S01]  /*0110*/  IMAD R3, R2, 0x9, R3 ;  /* 0x0000000902037824 */ /* 0x000fe200078e0203 */
[----:B------:R-:W-:-:S03]  /*0120*/  ISETP.LT.AND P0, PT, R8, 0x10, !P0 ;  /* 0x000000100800780c */ /* 0x000fc60004701270 */
[C---:B------:R-:W-:Y:S02]  /*0130*/  VIADD R9, R3.reuse, 0x48 ;  /* 0x0000004803097836 */ /* 0x040fe40000000000 */
[----:B--2---:R-:W-:-:S04]  /*0140*/  IMAD.WIDE R2, R3, 0x4, R4 ;  /* 0x0000000403027825 */ /* 0x004fc800078e0204 */
[----:B------:R-:W-:Y:S02]  /*0150*/  IMAD.WIDE R4, R9, 0x4, R4 ;  /* 0x0000000409047825 */ /* 0x000fe400078e0204 */
[----:B------:R1:W2:Y:S04]  /*0160*/  @P1 LDG.E.EL R10, desc[UR6][R2.64] ;  /* 0x00000006020a1981 */ /* 0x0002a8000c2e1900 */
[----:B------:R3:W4:Y:S01]  /*0170*/  @P0 LDG.E.EL R12, desc[UR6][R4.64] ;  /* 0x00000006040c0981 */ /* 0x000722000c2e1900 */
[----:B------:R-:W5:Y:S01]  /*0180*/  S2UR UR5, SR_CgaCtaId ;  /* 0x00000000000579c3 */ /* 0x000f620000008800 */
[C---:B------:R-:W-:Y:S01]  /*0190*/  IMAD.SHL.U32 R9, R0.reuse, 0x10, RZ ;  /* 0x0000001000097824 */ /* 0x040fe200078e00ff */
[----:B------:R-:W-:Y:S01]  /*01a0*/  UMOV UR4, 0x400 ;  /* 0x0000040000047882 */ /* 0x000fe20000000000 */
[----:B------:R-:W-:Y:S01]  /*01b0*/  SHF.R.U32.HI R8, RZ, 0x3, R0 ;  /* 0x00000003ff087819 */ /* 0x000fe20000011600 */
[----:B-1----:R-:W-:-:S02]  /*01c0*/  IMAD.SHL.U32 R2, R0, 0x8, RZ ;  /* 0x0000000800027824 */ /* 0x002fc400078e00ff */
[----:B------:R-:W-:Y:S01]  /*01d0*/  LOP3.LUT R14, R9, 0xf0, RZ, 0xc0, !PT ;  /* 0x000000f0090e7812 */ /* 0x000fe200078ec0ff */
[----:B------:R-:W-:Y:S01]  /*01e0*/  IMAD.SHL.U32 R9, R0, 0x2, RZ ;  /* 0x0000000200097824 */ /* 0x000fe200078e00ff */
[----:B------:R-:W-:Y:S02]  /*01f0*/  SGXT.U32 R8, R8, 0x4 ;  /* 0x000000040808781a */ /* 0x000fe40000000000 */
[----:B------:R-:W-:Y:S02]  /*0200*/  LOP3.LUT R7, R14, R7, RZ, 0xfc, !PT ;  /* 0x000000070e077212 */ /* 0x000fe400078efcff */
[----:B------:R-:W-:Y:S02]  /*0210*/  LOP3.LUT R8, R11, R8, RZ, 0xfc, !PT ;  /* 0x000000080b087212 */ /* 0x000fe400078efcff */
[----:B------:R-:W-:Y:S02]  /*0220*/  LOP3.LUT R9, R6, 0xe, R9, 0xf8, !PT ;  /* 0x0000000e06097812 */ /* 0x000fe400078ef809 */
[----:B------:R-:W-:-:S02]  /*0230*/  ISETP.GE.AND P0, PT, R8, 0x9, PT ;  /* 0x000000090800780c */ /* 0x000fc40003f06270 */
[----:B------:R-:W-:Y:S02]  /*0240*/  LOP3.LUT R0, R0, 0x78, RZ, 0xc0, !PT ;  /* 0x0000007800007812 */ /* 0x000fe400078ec0ff */
[----:B------:R-:W-:Y:S02]  /*0250*/  ISETP.LT.AND P0, PT, R9, 0x10, !P0 ;  /* 0x000000100900780c */ /* 0x000fe40004701270 */
[----:B------:R-:W-:Y:S01]  /*0260*/  LOP3.LUT R3, R2, 0x3f8, RZ, 0xc0, !PT ;  /* 0x000003f802037812 */ /* 0x000fe200078ec0ff */
[----:B-----5:R-:W-:-:S06]  /*0270*/  UPRMT UR4, UR5, 0x654, UR4 ;  /* 0x0000065405047896 */ /* 0x020fcc0008000004 */
[----:B------:R-:W-:Y:S02]  /*0280*/  LEA.HI R14, R14, UR4, RZ, 0x1f ;  /* 0x000000040e0e7c11 */ /* 0x000fe4000f8ff8ff */
[----:B---3--:R-:W-:-:S03]  /*0290*/  IADD3 R5, R3, UR4, R0 ;  /* 0x0000000403057c10 */ /* 0x008fc6000fffe000 */
[----:B------:R-:W-:-:S05]  /*02a0*/  IMAD R7, R7, 0x4, R14 ;  /* 0x0000000407077824 */ /* 0x000fca00078e020e */
[----:B--2---:R1:W-:Y:S04]  /*02b0*/  STS [R7], R10 ;  /* 0x0000000a07007388 */ /* 0x0043e80000000800 */
[----:B----4-:R1:W-:Y:S01]  /*02c0*/  STS [R7+0x20], R12 ;  /* 0x0000200c07007388 */ /* 0x0103e20000000800 */
[----:B------:R-:W-:Y:S06]  /*02d0*/  BAR.SYNC.DEFER_BLOCKING 0x0 ;  /* 0x0000000000007b1d */ /* 0x000fec0000010000 */
[----:B-1----:R-:W-:Y:S05]  /*02e0*/  @!P0 EXIT ;  /* 0x000000000000894d */ /* 0x002fea0003800000 */
[----:B------:R-:W0:Y:S01]  /*02f0*/  LDS.64 R6, [R5] ;  /* 0x0000000005067984 */ /* 0x000e220000000a00 */
[----:B------:R-:W-:Y:S01]  /*0300*/  SHF.R.S32.HI R0, RZ, 0x1f, R9 ;  /* 0x0000001fff007819 */ /* 0x000fe20000011409 */
[----:B------:R-:W1:Y:S03]  /*0310*/  LDC.64 R2, c[0x0][0x218] ;  /* 0x00008600ff027b82 */ /* 0x000e660000000a00 */
[----:B------:R-:W-:-:S04]  /*0320*/  LEA.HI R0, R0, R9, RZ, 0x2 ;  /* 0x0000000900007211 */ /* 0x000fc800078f10ff */
[----:B------:R-:W-:Y:S02]  /*0330*/  LOP3.LUT R4, R0, 0xfffffffc, RZ, 0xc0, !PT ;  /* 0xfffffffc00047812 */ /* 0x000fe400078ec0ff */
[----:B------:R-:W-:-:S03]  /*0340*/  SHF.R.S32.HI R0, RZ, 0x2, R0 ;  /* 0x00000002ff007819 */ /* 0x000fc60000011400 */
[----:B------:R-:W-:-:S04]  /*0350*/  IMAD.IADD R9, R9, 0x1, -R4 ;  /* 0x0000000109097824 */ /* 0x000fc800078e0a04 */
[----:B------:R-:W-:-:S04]  /*0360*/  IMAD R9, R8, 0x4, R9 ;  /* 0x0000000408097824 */ /* 0x000fc800078e0209 */
[----:B------:R-:W-:-:S04]  /*0370*/  IMAD R9, R0, 0x24, R9 ;  /* 0x0000002400097824 */ /* 0x000fc800078e0209 */
[----:B-1----:R-:W-:-:S05]  /*0380*/  IMAD.WIDE R2, R9, 0x4, R2 ;  /* 0x0000000409027825 */ /* 0x002fca00078e0202 */
[----:B0-----:R-:W-:Y:S01]  /*0390*/  STG.E.64 desc[UR6][R2.64], R6 ;  /* 0x0000000602007986 */ /* 0x001fe2000c101b06 */
[----:B------:R-:W-:Y:S05]  /*03a0*/  EXIT ;  /* 0x000000000000794d */ /* 0x000fea0003800000 */
.L_x_0:
[----:B------:R-:W-:-:S00]  /*03b0*/  BRA `(.L_x_0) ;  /* 0xfffffffc00fc7947 */ /* 0x000fc0000383ffff */
[----:B------:R-:W-:-:S00]  /*03c0*/  NOP ;  /* 0x0000000000007918 */ /* 0x000fc00000000000 */
        /* <DEDUP_REMOVED lines=11> */
.L_x_1:


//--------------------- .nv.shared.triton_poi_fused_convolution_1 --------------------------
	.section	.nv.shared.triton_poi_fused_convolution_1,"aw",@nobits
	.sectionflags	@""
	.align	16
	.zero		1024


//--------------------- .nv.constant0.triton_poi_fused_convolution_1 --------------------------
	.section	.nv.constant0.triton_poi_fused_convolution_1,"a",@progbits
	.sectionflags	@""
	.align	4
.nv.constant0.triton_poi_fused_convolution_1:
	.zero		552
